//
// Generated by NVIDIA NVVM Compiler
//
// Compiler Build ID: CL-36424714
// Cuda compilation tools, release 13.0, V13.0.88
// Based on NVVM 20.0.0
//

.version 9.0
.target sm_100
.address_size 64

	// .globl	_Z6warmupPiS_j

.visible .entry _Z6warmupPiS_j(
	.param .u64 .ptr .align 1 _Z6warmupPiS_j_param_0,
	.param .u64 .ptr .align 1 _Z6warmupPiS_j_param_1,
	.param .u32 _Z6warmupPiS_j_param_2
)
{
	.reg .pred 	%p<6>;
	.reg .b32 	%r<16>;
	.reg .b64 	%rd<13>;

	ld.param.u64 	%rd3, [_Z6warmupPiS_j_param_0];
	ld.param.u64 	%rd4, [_Z6warmupPiS_j_param_1];
	ld.param.u32 	%r6, [_Z6warmupPiS_j_param_2];
	mov.u32 	%r1, %tid.x;
	setp.ge.u32 	%p1, %r1, %r6;
	@%p1 bra 	$L__BB0_8;
	cvta.to.global.u64 	%rd5, %rd3;
	mov.u32 	%r2, %ctaid.x;
	mov.u32 	%r3, %ntid.x;
	mul.lo.s32 	%r7, %r2, %r3;
	mul.wide.u32 	%rd6, %r7, 4;
	add.s64 	%rd1, %rd5, %rd6;
	setp.lt.u32 	%p2, %r3, 2;
	@%p2 bra 	$L__BB0_6;
	mul.wide.u32 	%rd7, %r1, 4;
	add.s64 	%rd2, %rd1, %rd7;
	mov.b32 	%r15, 1;
$L__BB0_3:
	shl.b32 	%r5, %r15, 1;
	add.s32 	%r9, %r5, -1;
	and.b32  	%r10, %r9, %r1;
	setp.ne.s32 	%p3, %r10, 0;
	@%p3 bra 	$L__BB0_5;
	mul.wide.s32 	%rd8, %r15, 4;
	add.s64 	%rd9, %rd2, %rd8;
	ld.global.u32 	%r11, [%rd9];
	ld.global.u32 	%r12, [%rd2];
	add.s32 	%r13, %r12, %r11;
	st.global.u32 	[%rd2], %r13;
$L__BB0_5:
	bar.sync 	0;
	setp.lt.u32 	%p4, %r5, %r3;
	mov.u32 	%r15, %r5;
	@%p4 bra 	$L__BB0_3;
$L__BB0_6:
	setp.ne.s32 	%p5, %r1, 0;
	@%p5 bra 	$L__BB0_8;
	ld.global.u32 	%r14, [%rd1];
	cvta.to.global.u64 	%rd10, %rd4;
	mul.wide.u32 	%rd11, %r2, 4;
	add.s64 	%rd12, %rd10, %rd11;
	st.global.u32 	[%rd12], %r14;
$L__BB0_8:
	ret;

}
	// .globl	_Z17reduce_neighboredPiS_j
.visible .entry _Z17reduce_neighboredPiS_j(
	.param .u64 .ptr .align 1 _Z17reduce_neighboredPiS_j_param_0,
	.param .u64 .ptr .align 1 _Z17reduce_neighboredPiS_j_param_1,
	.param .u32 _Z17reduce_neighboredPiS_j_param_2
)
{
	.reg .pred 	%p<6>;
	.reg .b32 	%r<16>;
	.reg .b64 	%rd<13>;

	ld.param.u64 	%rd3, [_Z17reduce_neighboredPiS_j_param_0];
	ld.param.u64 	%rd4, [_Z17reduce_neighboredPiS_j_param_1];
	ld.param.u32 	%r6, [_Z17reduce_neighboredPiS_j_param_2];
	mov.u32 	%r1, %tid.x;
	setp.ge.u32 	%p1, %r1, %r6;
	@%p1 bra 	$L__BB1_8;
	cvta.to.global.u64 	%rd5, %rd3;
	mov.u32 	%r2, %ctaid.x;
	mov.u32 	%r3, %ntid.x;
	mul.lo.s32 	%r7, %r2, %r3;
	mul.wide.u32 	%rd6, %r7, 4;
	add.s64 	%rd1, %rd5, %rd6;
	setp.lt.u32 	%p2, %r3, 2;
	@%p2 bra 	$L__BB1_6;
	mul.wide.u32 	%rd7, %r1, 4;
	add.s64 	%rd2, %rd1, %rd7;
	mov.b32 	%r15, 1;
$L__BB1_3:
	shl.b32 	%r5, %r15, 1;
	add.s32 	%r9, %r5, -1;
	and.b32  	%r10, %r9, %r1;
	setp.ne.s32 	%p3, %r10, 0;
	@%p3 bra 	$L__BB1_5;
	mul.wide.s32 	%rd8, %r15, 4;
	add.s64 	%rd9, %rd2, %rd8;
	ld.global.u32 	%r11, [%rd9];
	ld.global.u32 	%r12, [%rd2];
	add.s32 	%r13, %r12, %r11;
	st.global.u32 	[%rd2], %r13;
$L__BB1_5:
	bar.sync 	0;
	setp.lt.u32 	%p4, %r5, %r3;
	mov.u32 	%r15, %r5;
	@%p4 bra 	$L__BB1_3;
$L__BB1_6:
	setp.ne.s32 	%p5, %r1, 0;
	@%p5 bra 	$L__BB1_8;
	ld.global.u32 	%r14, [%rd1];
	cvta.to.global.u64 	%rd10, %rd4;
	mul.wide.u32 	%rd11, %r2, 4;
	add.s64 	%rd12, %rd10, %rd11;
	st.global.u32 	[%rd12], %r14;
$L__BB1_8:
	ret;

}
	// .globl	_Z22reduce_neighbored_lessPiS_j
.visible .entry _Z22reduce_neighbored_lessPiS_j(
	.param .u64 .ptr .align 1 _Z22reduce_neighbored_lessPiS_j_param_0,
	.param .u64 .ptr .align 1 _Z22reduce_neighbored_lessPiS_j_param_1,
	.param .u32 _Z22reduce_neighbored_lessPiS_j_param_2
)
{
	.reg .pred 	%p<6>;
	.reg .b32 	%r<17>;
	.reg .b64 	%rd<13>;

	ld.param.u64 	%rd3, [_Z22reduce_neighbored_lessPiS_j_param_0];
	ld.param.u64 	%rd2, [_Z22reduce_neighbored_lessPiS_j_param_1];
	ld.param.u32 	%r7, [_Z22reduce_neighbored_lessPiS_j_param_2];
	cvta.to.global.u64 	%rd4, %rd3;
	mov.u32 	%r1, %tid.x;
	mov.u32 	%r2, %ctaid.x;
	mov.u32 	%r3, %ntid.x;
	mul.lo.s32 	%r8, %r2, %r3;
	add.s32 	%r9, %r8, %r1;
	mul.wide.u32 	%rd5, %r8, 4;
	add.s64 	%rd1, %rd4, %rd5;
	setp.gt.u32 	%p1, %r9, %r7;
	@%p1 bra 	$L__BB2_8;
	setp.lt.u32 	%p2, %r3, 2;
	@%p2 bra 	$L__BB2_6;
	mov.b32 	%r16, 1;
$L__BB2_3:
	shl.b32 	%r5, %r16, 1;
	mul.lo.s32 	%r6, %r5, %r1;
	setp.ge.u32 	%p3, %r6, %r3;
	@%p3 bra 	$L__BB2_5;
	add.s32 	%r11, %r6, %r16;
	mul.wide.u32 	%rd6, %r11, 4;
	add.s64 	%rd7, %rd1, %rd6;
	ld.global.u32 	%r12, [%rd7];
	mul.wide.u32 	%rd8, %r6, 4;
	add.s64 	%rd9, %rd1, %rd8;
	ld.global.u32 	%r13, [%rd9];
	add.s32 	%r14, %r13, %r12;
	st.global.u32 	[%rd9], %r14;
$L__BB2_5:
	bar.sync 	0;
	setp.lt.u32 	%p4, %r5, %r3;
	mov.u32 	%r16, %r5;
	@%p4 bra 	$L__BB2_3;
$L__BB2_6:
	setp.ne.s32 	%p5, %r1, 0;
	@%p5 bra 	$L__BB2_8;
	ld.global.u32 	%r15, [%rd1];
	cvta.to.global.u64 	%rd10, %rd2;
	mul.wide.u32 	%rd11, %r2, 4;
	add.s64 	%rd12, %rd10, %rd11;
	st.global.u32 	[%rd12], %r15;
$L__BB2_8:
	ret;

}
	// .globl	_Z18reduce_interleavedPiS_j
.visible .entry _Z18reduce_interleavedPiS_j(
	.param .u64 .ptr .align 1 _Z18reduce_interleavedPiS_j_param_0,
	.param .u64 .ptr .align 1 _Z18reduce_interleavedPiS_j_param_1,
	.param .u32 _Z18reduce_interleavedPiS_j_param_2
)
{
	.reg .pred 	%p<6>;
	.reg .b32 	%r<14>;
	.reg .b64 	%rd<13>;

	ld.param.u64 	%rd4, [_Z18reduce_interleavedPiS_j_param_0];
	ld.param.u64 	%rd3, [_Z18reduce_interleavedPiS_j_param_1];
	ld.param.u32 	%r6, [_Z18reduce_interleavedPiS_j_param_2];
	cvta.to.global.u64 	%rd5, %rd4;
	mov.u32 	%r1, %tid.x;
	mov.u32 	%r2, %ctaid.x;
	mov.u32 	%r13, %ntid.x;
	mul.lo.s32 	%r7, %r2, %r13;
	add.s32 	%r8, %r7, %r1;
	mul.wide.u32 	%rd6, %r7, 4;
	add.s64 	%rd1, %rd5, %rd6;
	setp.ge.u32 	%p1, %r8, %r6;
	@%p1 bra 	$L__BB3_8;
	setp.lt.u32 	%p2, %r13, 2;
	@%p2 bra 	$L__BB3_6;
	mul.wide.u32 	%rd7, %r1, 4;
	add.s64 	%rd2, %rd1, %rd7;
$L__BB3_3:
	shr.u32 	%r5, %r13, 1;
	setp.ge.u32 	%p3, %r1, %r5;
	@%p3 bra 	$L__BB3_5;
	mul.wide.u32 	%rd8, %r5, 4;
	add.s64 	%rd9, %rd2, %rd8;
	ld.global.u32 	%r9, [%rd9];
	ld.global.u32 	%r10, [%rd2];
	add.s32 	%r11, %r10, %r9;
	st.global.u32 	[%rd2], %r11;
$L__BB3_5:
	bar.sync 	0;
	setp.gt.u32 	%p4, %r13, 3;
	mov.u32 	%r13, %r5;
	@%p4 bra 	$L__BB3_3;
$L__BB3_6:
	setp.ne.s32 	%p5, %r1, 0;
	@%p5 bra 	$L__BB3_8;
	ld.global.u32 	%r12, [%rd1];
	cvta.to.global.u64 	%rd10, %rd3;
	mul.wide.u32 	%rd11, %r2, 4;
	add.s64 	%rd12, %rd10, %rd11;
	st.global.u32 	[%rd12], %r12;
$L__BB3_8:
	ret;

}


// ===== COMPILED SASS (sm_100) =====

	.target	sm_100

	.elftype	@"ET_EXEC"


//--------------------- .note.nv.tkinfo           --------------------------
	.section	.note.nv.tkinfo,"",@"SHT_NOTE"
	.sectionflags	@"SHF_NOTE_NV_TKINFO"
	.tkinfo
        /*0018*/ 	.word	0x00000002
        /*0030*/ 	.string	""
        /*0030*/ 	.string	"ptxas"
        /*0030*/ 	.string	"Cuda compilation tools, release 13.0, V13.0.88"
        /*0030*/ 	.string	"Build cuda_13.0.r13.0/compiler.36424714_0"
        /*0030*/ 	.string	"-arch sm_100 -m 64 "



//--------------------- .note.nv.cuinfo           --------------------------
	.section	.note.nv.cuinfo,"",@"SHT_NOTE"
	.sectionflags	@"SHF_NOTE_NV_CUINFO"
        /*0018*/ 	.short	0x0002
        /*001a*/ 	.short	0x0064
        /*001c*/ 	.short	0x0082
	.zero		2


//--------------------- .nv.info                  --------------------------
	.section	.nv.info,"",@"SHT_CUDA_INFO"
	.align	4


	//----- nvinfo : EIATTR_REGCOUNT
	.align		4
        /*0000*/ 	.byte	0x04, 0x2f
        /*0002*/ 	.short	(.L_1 - .L_0)
	.align		4
.L_0:
        /*0004*/ 	.word	index@(_Z6warmupPiS_j)
        /*0008*/ 	.word	0x00000010


	//----- nvinfo : EIATTR_FRAME_SIZE
	.align		4
.L_1:
        /*000c*/ 	.byte	0x04, 0x11
        /*000e*/ 	.short	(.L_3 - .L_2)
	.align		4
.L_2:
        /*0010*/ 	.word	index@(_Z6warmupPiS_j)
        /*0014*/ 	.word	0x00000000


	//----- nvinfo : EIATTR_REGCOUNT
	.align		4
.L_3:
        /*0018*/ 	.byte	0x04, 0x2f
        /*001a*/ 	.short	(.L_5 - .L_4)
	.align		4
.L_4:
        /*001c*/ 	.word	index@(_Z17reduce_neighboredPiS_j)
        /*0020*/ 	.word	0x00000010


	//----- nvinfo : EIATTR_FRAME_SIZE
	.align		4
.L_5:
        /*0024*/ 	.byte	0x04, 0x11
        /*0026*/ 	.short	(.L_7 - .L_6)
	.align		4
.L_6:
        /*0028*/ 	.word	index@(_Z17reduce_neighboredPiS_j)
        /*002c*/ 	.word	0x00000000


	//----- nvinfo : EIATTR_REGCOUNT
	.align		4
.L_7:
        /*0030*/ 	.byte	0x04, 0x2f
        /*0032*/ 	.short	(.L_9 - .L_8)
	.align		4
.L_8:
        /*0034*/ 	.word	index@(_Z22reduce_neighbored_lessPiS_j)
        /*0038*/ 	.word	0x0000000e


	//----- nvinfo : EIATTR_FRAME_SIZE
	.align		4
.L_9:
        /*003c*/ 	.byte	0x04, 0x11
        /*003e*/ 	.short	(.L_11 - .L_10)
	.align		4
.L_10:
        /*0040*/ 	.word	index@(_Z22reduce_neighbored_lessPiS_j)
        /*0044*/ 	.word	0x00000000


	//----- nvinfo : EIATTR_REGCOUNT
	.align		4
.L_11:
        /*0048*/ 	.byte	0x04, 0x2f
        /*004a*/ 	.short	(.L_13 - .L_12)
	.align		4
.L_12:
        /*004c*/ 	.word	index@(_Z18reduce_interleavedPiS_j)
        /*0050*/ 	.word	0x00000010


	//----- nvinfo : EIATTR_FRAME_SIZE
	.align		4
.L_13:
        /*0054*/ 	.byte	0x04, 0x11
        /*0056*/ 	.short	(.L_15 - .L_14)
	.align		4
.L_14:
        /*0058*/ 	.word	index@(_Z18reduce_interleavedPiS_j)
        /*005c*/ 	.word	0x00000000


	//----- nvinfo : EIATTR_MIN_STACK_SIZE
	.align		4
.L_15:
        /*0060*/ 	.byte	0x04, 0x12
        /*0062*/ 	.short	(.L_17 - .L_16)
	.align		4
.L_16:
        /*0064*/ 	.word	index@(_Z18reduce_interleavedPiS_j)
        /*0068*/ 	.word	0x00000000


	//----- nvinfo : EIATTR_MIN_STACK_SIZE
	.align		4
.L_17:
        /*006c*/ 	.byte	0x04, 0x12
        /*006e*/ 	.short	(.L_19 - .L_18)
	.align		4
.L_18:
        /*0070*/ 	.word	index@(_Z22reduce_neighbored_lessPiS_j)
        /*0074*/ 	.word	0x00000000


	//----- nvinfo : EIATTR_MIN_STACK_SIZE
	.align		4
.L_19:
        /*0078*/ 	.byte	0x04, 0x12
        /*007a*/ 	.short	(.L_21 - .L_20)
	.align		4
.L_20:
        /*007c*/ 	.word	index@(_Z17reduce_neighboredPiS_j)
        /*0080*/ 	.word	0x00000000


	//----- nvinfo : EIATTR_MIN_STACK_SIZE
	.align		4
.L_21:
        /*0084*/ 	.byte	0x04, 0x12
        /*0086*/ 	.short	(.L_23 - .L_22)
	.align		4
.L_22:
        /*0088*/ 	.word	index@(_Z6warmupPiS_j)
        /*008c*/ 	.word	0x00000000
.L_23:


//--------------------- .nv.compat                --------------------------
	.section	.nv.compat,"",@"SHT_CUDA_COMPAT_INFO"
	.align	4
        /*0000*/ 	.byte	0x02, 0x09, 0x00, 0x00, 0x02, 0x02, 0x01, 0x00, 0x02, 0x05, 0x05, 0x00, 0x03, 0x07, 0x01, 0x01
        /*0010*/ 	.byte	0x02, 0x03, 0x00, 0x00, 0x02, 0x06, 0x01, 0x00, 0x04, 0x0b, 0x08, 0x00, 0x09, 0x00, 0x00, 0x00
        /*0020*/ 	.byte	0x00, 0x00, 0x00, 0x00


//--------------------- .nv.info._Z18reduce_interleavedPiS_j --------------------------
	.section	.nv.info._Z18reduce_interleavedPiS_j,"",@"SHT_CUDA_INFO"
	.sectionflags	@""
	.align	4


	//----- nvinfo : EIATTR_CUDA_API_VERSION
	.align		4
        /*0000*/ 	.byte	0x04, 0x37
        /*0002*/ 	.short	(.L_25 - .L_24)
.L_24:
        /*0004*/ 	.word	0x00000082


	//----- nvinfo : EIATTR_KPARAM_INFO
	.align		4
.L_25:
        /*0008*/ 	.byte	0x04, 0x17
        /*000a*/ 	.short	(.L_27 - .L_26)
.L_26:
        /*000c*/ 	.word	0x00000000
        /*0010*/ 	.short	0x0002
        /*0012*/ 	.short	0x0010
        /*0014*/ 	.byte	0x00, 0xf0, 0x11, 0x00


	//----- nvinfo : EIATTR_KPARAM_INFO
	.align		4
.L_27:
        /*0018*/ 	.byte	0x04, 0x17
        /*001a*/ 	.short	(.L_29 - .L_28)
.L_28:
        /*001c*/ 	.word	0x00000000
        /*0020*/ 	.short	0x0001
        /*0022*/ 	.short	0x0008
        /*0024*/ 	.byte	0x00, 0xf5, 0x21, 0x00


	//----- nvinfo : EIATTR_KPARAM_INFO
	.align		4
.L_29:
        /*0028*/ 	.byte	0x04, 0x17
        /*002a*/ 	.short	(.L_31 - .L_30)
.L_30:
        /*002c*/ 	.word	0x00000000
        /*0030*/ 	.short	0x0000
        /*0032*/ 	.short	0x0000
        /*0034*/ 	.byte	0x00, 0xf5, 0x21, 0x00


	//----- nvinfo : EIATTR_SPARSE_MMA_MASK
	.align		4
.L_31:
        /*0038*/ 	.byte	0x03, 0x50
        /*003a*/ 	.short	0x0000


	//----- nvinfo : EIATTR_MAXREG_COUNT
	.align		4
        /*003c*/ 	.byte	0x03, 0x1b
        /*003e*/ 	.short	0x00ff


	//----- nvinfo : EIATTR_NUM_BARRIERS
	.align		4
        /*0040*/ 	.byte	0x02, 0x4c
        /*0042*/ 	.byte	0x01
	.zero		1


	//----- nvinfo : EIATTR_MERCURY_ISA_VERSION
	.align		4
        /*0044*/ 	.byte	0x03, 0x5f
        /*0046*/ 	.short	0x0101


	//----- nvinfo : EIATTR_VRC_CTA_INIT_COUNT
	.align		4
        /*0048*/ 	.byte	0x02, 0x4a
	.zero		1
	.zero		1


	//----- nvinfo : EIATTR_EXIT_INSTR_OFFSETS
	.align		4
        /*004c*/ 	.byte	0x04, 0x1c
        /*004e*/ 	.short	(.L_33 - .L_32)


	//   ....[0]....
.L_32:
        /*0050*/ 	.word	0x000000a0


	//   ....[1]....
        /*0054*/ 	.word	0x000001f0


	//   ....[2]....
        /*0058*/ 	.word	0x00000240


	//----- nvinfo : EIATTR_CRS_STACK_SIZE
	.align		4
.L_33:
        /*005c*/ 	.byte	0x04, 0x1e
        /*005e*/ 	.short	(.L_35 - .L_34)
.L_34:
        /*0060*/ 	.word	0x00000000


	//----- nvinfo : EIATTR_CBANK_PARAM_SIZE
	.align		4
.L_35:
        /*0064*/ 	.byte	0x03, 0x19
        /*0066*/ 	.short	0x0014


	//----- nvinfo : EIATTR_PARAM_CBANK
	.align		4
        /*0068*/ 	.byte	0x04, 0x0a
        /*006a*/ 	.short	(.L_37 - .L_36)
	.align		4
.L_36:
        /*006c*/ 	.word	index@(.nv.constant0._Z18reduce_interleavedPiS_j)
        /*0070*/ 	.short	0x0380
        /*0072*/ 	.short	0x0014


	//----- nvinfo : EIATTR_SW_WAR
	.align		4
.L_37:
        /*0074*/ 	.byte	0x04, 0x36
        /*0076*/ 	.short	(.L_39 - .L_38)
.L_38:
        /*0078*/ 	.word	0x00000008
.L_39:


//--------------------- .nv.info._Z22reduce_neighbored_lessPiS_j --------------------------
	.section	.nv.info._Z22reduce_neighbored_lessPiS_j,"",@"SHT_CUDA_INFO"
	.sectionflags	@""
	.align	4


	//----- nvinfo : EIATTR_CUDA_API_VERSION
	.align		4
        /*0000*/ 	.byte	0x04, 0x37
        /*0002*/ 	.short	(.L_41 - .L_40)
.L_40:
        /*0004*/ 	.word	0x00000082


	//----- nvinfo : EIATTR_KPARAM_INFO
	.align		4
.L_41:
        /*0008*/ 	.byte	0x04, 0x17
        /*000a*/ 	.short	(.L_43 - .L_42)
.L_42:
        /*000c*/ 	.word	0x00000000
        /*0010*/ 	.short	0x0002
        /*0012*/ 	.short	0x0010
        /*0014*/ 	.byte	0x00, 0xf0, 0x11, 0x00


	//----- nvinfo : EIATTR_KPARAM_INFO
	.align		4
.L_43:
        /*0018*/ 	.byte	0x04, 0x17
        /*001a*/ 	.short	(.L_45 - .L_44)
.L_44:
        /*001c*/ 	.word	0x00000000
        /*0020*/ 	.short	0x0001
        /*0022*/ 	.short	0x0008
        /*0024*/ 	.byte	0x00, 0xf5, 0x21, 0x00


	//----- nvinfo : EIATTR_KPARAM_INFO
	.align		4
.L_45:
        /*0028*/ 	.byte	0x04, 0x17
        /*002a*/ 	.short	(.L_47 - .L_46)
.L_46:
        /*002c*/ 	.word	0x00000000
        /*0030*/ 	.short	0x0000
        /*0032*/ 	.short	0x0000
        /*0034*/ 	.byte	0x00, 0xf5, 0x21, 0x00


	//----- nvinfo : EIATTR_SPARSE_MMA_MASK
	.align		4
.L_47:
        /*0038*/ 	.byte	0x03, 0x50
        /*003a*/ 	.short	0x0000


	//----- nvinfo : EIATTR_MAXREG_COUNT
	.align		4
        /*003c*/ 	.byte	0x03, 0x1b
        /*003e*/ 	.short	0x00ff


	//----- nvinfo : EIATTR_NUM_BARRIERS
	.align		4
        /*0040*/ 	.byte	0x02, 0x4c
        /*0042*/ 	.byte	0x01
	.zero		1


	//----- nvinfo : EIATTR_MERCURY_ISA_VERSION
	.align		4
        /*0044*/ 	.byte	0x03, 0x5f
        /*0046*/ 	.short	0x0101


	//----- nvinfo : EIATTR_VRC_CTA_INIT_COUNT
	.align		4
        /*0048*/ 	.byte	0x02, 0x4a
	.zero		1
	.zero		1


	//----- nvinfo : EIATTR_EXIT_INSTR_OFFSETS
	.align		4
        /*004c*/ 	.byte	0x04, 0x1c
        /*004e*/ 	.short	(.L_49 - .L_48)


	//   ....[0]....
.L_48:
        /*0050*/ 	.word	0x00000090


	//   ....[1]....
        /*0054*/ 	.word	0x00000210


	//   ....[2]....
        /*0058*/ 	.word	0x00000260


	//----- nvinfo : EIATTR_CRS_STACK_SIZE
	.align		4
.L_49:
        /*005c*/ 	.byte	0x04, 0x1e
        /*005e*/ 	.short	(.L_51 - .L_50)
.L_50:
        /*0060*/ 	.word	0x00000000


	//----- nvinfo : EIATTR_CBANK_PARAM_SIZE
	.align		4
.L_51:
        /*0064*/ 	.byte	0x03, 0x19
        /*0066*/ 	.short	0x0014


	//----- nvinfo : EIATTR_PARAM_CBANK
	.align		4
        /*0068*/ 	.byte	0x04, 0x0a
        /*006a*/ 	.short	(.L_53 - .L_52)
	.align		4
.L_52:
        /*006c*/ 	.word	index@(.nv.constant0._Z22reduce_neighbored_lessPiS_j)
        /*0070*/ 	.short	0x0380
        /*0072*/ 	.short	0x0014


	//----- nvinfo : EIATTR_SW_WAR
	.align		4
.L_53:
        /*0074*/ 	.byte	0x04, 0x36
        /*0076*/ 	.short	(.L_55 - .L_54)
.L_54:
        /*0078*/ 	.word	0x00000008
.L_55:


//--------------------- .nv.info._Z17reduce_neighboredPiS_j --------------------------
	.section	.nv.info._Z17reduce_neighboredPiS_j,"",@"SHT_CUDA_INFO"
	.sectionflags	@""
	.align	4


	//----- nvinfo : EIATTR_CUDA_API_VERSION
	.align		4
        /*0000*/ 	.byte	0x04, 0x37
        /*0002*/ 	.short	(.L_57 - .L_56)
.L_56:
        /*0004*/ 	.word	0x00000082


	//----- nvinfo : EIATTR_KPARAM_INFO
	.align		4
.L_57:
        /*0008*/ 	.byte	0x04, 0x17
        /*000a*/ 	.short	(.L_59 - .L_58)
.L_58:
        /*000c*/ 	.word	0x00000000
        /*0010*/ 	.short	0x0002
        /*0012*/ 	.short	0x0010
        /*0014*/ 	.byte	0x00, 0xf0, 0x11, 0x00


	//----- nvinfo : EIATTR_KPARAM_INFO
	.align		4
.L_59:
        /*0018*/ 	.byte	0x04, 0x17
        /*001a*/ 	.short	(.L_61 - .L_60)
.L_60:
        /*001c*/ 	.word	0x00000000
        /*0020*/ 	.short	0x0001
        /*0022*/ 	.short	0x0008
        /*0024*/ 	.byte	0x00, 0xf5, 0x21, 0x00


	//----- nvinfo : EIATTR_KPARAM_INFO
	.align		4
.L_61:
        /*0028*/ 	.byte	0x04, 0x17
        /*002a*/ 	.short	(.L_63 - .L_62)
.L_62:
        /*002c*/ 	.word	0x00000000
        /*0030*/ 	.short	0x0000
        /*0032*/ 	.short	0x0000
        /*0034*/ 	.byte	0x00, 0xf5, 0x21, 0x00


	//----- nvinfo : EIATTR_SPARSE_MMA_MASK
	.align		4
.L_63:
        /*0038*/ 	.byte	0x03, 0x50
        /*003a*/ 	.short	0x0000


	//----- nvinfo : EIATTR_MAXREG_COUNT
	.align		4
        /*003c*/ 	.byte	0x03, 0x1b
        /*003e*/ 	.short	0x00ff


	//----- nvinfo : EIATTR_NUM_BARRIERS
	.align		4
        /*0040*/ 	.byte	0x02, 0x4c
        /*0042*/ 	.byte	0x01
	.zero		1


	//----- nvinfo : EIATTR_MERCURY_ISA_VERSION
	.align		4
        /*0044*/ 	.byte	0x03, 0x5f
        /*0046*/ 	.short	0x0101


	//----- nvinfo : EIATTR_VRC_CTA_INIT_COUNT
	.align		4
        /*0048*/ 	.byte	0x02, 0x4a
	.zero		1
	.zero		1


	//----- nvinfo : EIATTR_EXIT_INSTR_OFFSETS
	.align		4
        /*004c*/ 	.byte	0x04, 0x1c
        /*004e*/ 	.short	(.L_65 - .L_64)


	//   ....[0]....
.L_64:
        /*0050*/ 	.word	0x00000040


	//   ....[1]....
        /*0054*/ 	.word	0x000001f0


	//   ....[2]....
        /*0058*/ 	.word	0x00000240


	//----- nvinfo : EIATTR_CRS_STACK_SIZE
	.align		4
.L_65:
        /*005c*/ 	.byte	0x04, 0x1e
        /*005e*/ 	.short	(.L_67 - .L_66)
.L_66:
        /*0060*/ 	.word	0x00000000


	//----- nvinfo : EIATTR_CBANK_PARAM_SIZE
	.align		4
.L_67:
        /*0064*/ 	.byte	0x03, 0x19
        /*0066*/ 	.short	0x0014


	//----- nvinfo : EIATTR_PARAM_CBANK
	.align		4
        /*0068*/ 	.byte	0x04, 0x0a
        /*006a*/ 	.short	(.L_69 - .L_68)
	.align		4
.L_68:
        /*006c*/ 	.word	index@(.nv.constant0._Z17reduce_neighboredPiS_j)
        /*0070*/ 	.short	0x0380
        /*0072*/ 	.short	0x0014


	//----- nvinfo : EIATTR_SW_WAR
	.align		4
.L_69:
        /*0074*/ 	.byte	0x04, 0x36
        /*0076*/ 	.short	(.L_71 - .L_70)
.L_70:
        /*0078*/ 	.word	0x00000008
.L_71:


//--------------------- .nv.info._Z6warmupPiS_j   --------------------------
	.section	.nv.info._Z6warmupPiS_j,"",@"SHT_CUDA_INFO"
	.sectionflags	@""
	.align	4


	//----- nvinfo : EIATTR_CUDA_API_VERSION
	.align		4
        /*0000*/ 	.byte	0x04, 0x37
        /*0002*/ 	.short	(.L_73 - .L_72)
.L_72:
        /*0004*/ 	.word	0x00000082


	//----- nvinfo : EIATTR_KPARAM_INFO
	.align		4
.L_73:
        /*0008*/ 	.byte	0x04, 0x17
        /*000a*/ 	.short	(.L_75 - .L_74)
.L_74:
        /*000c*/ 	.word	0x00000000
        /*0010*/ 	.short	0x0002
        /*0012*/ 	.short	0x0010
        /*0014*/ 	.byte	0x00, 0xf0, 0x11, 0x00


	//----- nvinfo : EIATTR_KPARAM_INFO
	.align		4
.L_75:
        /*0018*/ 	.byte	0x04, 0x17
        /*001a*/ 	.short	(.L_77 - .L_76)
.L_76:
        /*001c*/ 	.word	0x00000000
        /*0020*/ 	.short	0x0001
        /*0022*/ 	.short	0x0008
        /*0024*/ 	.byte	0x00, 0xf5, 0x21, 0x00


	//----- nvinfo : EIATTR_KPARAM_INFO
	.align		4
.L_77:
        /*0028*/ 	.byte	0x04, 0x17
        /*002a*/ 	.short	(.L_79 - .L_78)
.L_78:
        /*002c*/ 	.word	0x00000000
        /*0030*/ 	.short	0x0000
        /*0032*/ 	.short	0x0000
        /*0034*/ 	.byte	0x00, 0xf5, 0x21, 0x00


	//----- nvinfo : EIATTR_SPARSE_MMA_MASK
	.align		4
.L_79:
        /*0038*/ 	.byte	0x03, 0x50
        /*003a*/ 	.short	0x0000


	//----- nvinfo : EIATTR_MAXREG_COUNT
	.align		4
        /*003c*/ 	.byte	0x03, 0x1b
        /*003e*/ 	.short	0x00ff


	//----- nvinfo : EIATTR_NUM_BARRIERS
	.align		4
        /*0040*/ 	.byte	0x02, 0x4c
        /*0042*/ 	.byte	0x01
	.zero		1


	//----- nvinfo : EIATTR_MERCURY_ISA_VERSION
	.align		4
        /*0044*/ 	.byte	0x03, 0x5f
        /*0046*/ 	.short	0x0101


	//----- nvinfo : EIATTR_VRC_CTA_INIT_COUNT
	.align		4
        /*0048*/ 	.byte	0x02, 0x4a
	.zero		1
	.zero		1


	//----- nvinfo : EIATTR_EXIT_INSTR_OFFSETS
	.align		4
        /*004c*/ 	.byte	0x04, 0x1c
        /*004e*/ 	.short	(.L_81 - .L_80)


	//   ....[0]....
.L_80:
        /*0050*/ 	.word	0x00000040


	//   ....[1]....
        /*0054*/ 	.word	0x000001f0


	//   ....[2]....
        /*0058*/ 	.word	0x00000240


	//----- nvinfo : EIATTR_CRS_STACK_SIZE
	.align		4
.L_81:
        /*005c*/ 	.byte	0x04, 0x1e
        /*005e*/ 	.short	(.L_83 - .L_82)
.L_82:
        /*0060*/ 	.word	0x00000000


	//----- nvinfo : EIATTR_CBANK_PARAM_SIZE
	.align		4
.L_83:
        /*0064*/ 	.byte	0x03, 0x19
        /*0066*/ 	.short	0x0014


	//----- nvinfo : EIATTR_PARAM_CBANK
	.align		4
        /*0068*/ 	.byte	0x04, 0x0a
        /*006a*/ 	.short	(.L_85 - .L_84)
	.align		4
.L_84:
        /*006c*/ 	.word	index@(.nv.constant0._Z6warmupPiS_j)
        /*0070*/ 	.short	0x0380
        /*0072*/ 	.short	0x0014


	//----- nvinfo : EIATTR_SW_WAR
	.align		4
.L_85:
        /*0074*/ 	.byte	0x04, 0x36
        /*0076*/ 	.short	(.L_87 - .L_86)
.L_86:
        /*0078*/ 	.word	0x00000008
.L_87:


//--------------------- .nv.callgraph             --------------------------
	.section	.nv.callgraph,"",@"SHT_CUDA_CALLGRAPH"
	.align	4
	.sectionentsize	8
	.align		4
        /*0000*/ 	.word	0x00000000
	.align		4
        /*0004*/ 	.word	0xffffffff
	.align		4
        /*0008*/ 	.word	0x00000000
	.align		4
        /*000c*/ 	.word	0xfffffffe
	.align		4
        /*0010*/ 	.word	0x00000000
	.align		4
        /*0014*/ 	.word	0xfffffffd
	.align		4
        /*0018*/ 	.word	0x00000000
	.align		4
        /*001c*/ 	.word	0xfffffffc


//--------------------- .text._Z18reduce_interleavedPiS_j --------------------------
	.section	.text._Z18reduce_interleavedPiS_j,"ax",@progbits
	.align	128
        .global         _Z18reduce_interleavedPiS_j
        .type           _Z18reduce_interleavedPiS_j,@function
        .size           _Z18reduce_interleavedPiS_j,(.L_x_20 - _Z18reduce_interleavedPiS_j)
        .other          _Z18reduce_interleavedPiS_j,@"STO_CUDA_ENTRY STV_DEFAULT"
_Z18reduce_interleavedPiS_j:
.text._Z18reduce_interleavedPiS_j:
[----:B------:R-:W-:Y:S01]  /*0000*/  LDC R1, c[0x0][0x37c] ;  /* 0x0000df00ff017b82 */ /* 0x000fe20000000800 */
[----:B------:R-:W0:Y:S01]  /*0010*/  S2R R11, SR_CTAID.X ;  /* 0x00000000000b7919 */ /* 0x000e220000002500 */
[----:B------:R-:W0:Y:S06]  /*0020*/  LDCU UR4, c[0x0][0x360] ;  /* 0x00006c00ff0477ac */ /* 0x000e2c0008000800 */
[----:B------:R-:W1:Y:S01]  /*0030*/  LDC.64 R2, c[0x0][0x380] ;  /* 0x0000e000ff027b82 */ /* 0x000e620000000a00 */
[----:B------:R-:W2:Y:S01]  /*0040*/  S2R R8, SR_TID.X ;  /* 0x0000000000087919 */ /* 0x000ea20000002100 */
[----:B------:R-:W3:Y:S01]  /*0050*/  LDCU UR5, c[0x0][0x390] ;  /* 0x00007200ff0577ac */ /* 0x000ee20008000800 */
[----:B0-----:R-:W-:-:S04]  /*0060*/  IMAD R5, R11, UR4, RZ ;  /* 0x000000040b057c24 */ /* 0x001fc8000f8e02ff */
[----:B--2---:R-:W-:-:S05]  /*0070*/  IMAD.IADD R0, R5, 0x1, R8 ;  /* 0x0000000105007824 */ /* 0x004fca00078e0208 */
[----:B---3--:R-:W-:Y:S01]  /*0080*/  ISETP.GE.U32.AND P0, PT, R0, UR5, PT ;  /* 0x0000000500007c0c */ /* 0x008fe2000bf06070 */
[----:B------:R-:W-:-:S12]  /*0090*/  IMAD.U32 R0, RZ, RZ, UR4 ;  /* 0x00000004ff007e24 */ /* 0x000fd8000f8e00ff */
[----:B-1----:R-:W-:Y:S05]  /*00a0*/  @P0 EXIT ;  /* 0x000000000000094d */ /* 0x002fea0003800000 */
[----:B------:R-:W-:Y:S01]  /*00b0*/  ISETP.GE.U32.AND P0, PT, R0, 0x2, PT ;  /* 0x000000020000780c */ /* 0x000fe20003f06070 */
[----:B------:R-:W0:Y:S01]  /*00c0*/  LDCU.64 UR4, c[0x0][0x358] ;  /* 0x00006b00ff0477ac */ /* 0x000e220008000a00 */
[----:B------:R-:W-:-:S11]  /*00d0*/  IMAD.WIDE.U32 R2, R5, 0x4, R2 ;  /* 0x0000000405027825 */ /* 0x000fd600078e0002 */
[----:B------:R-:W-:Y:S05]  /*00e0*/  @!P0 BRA `(.L_x_0) ;  /* 0x00000000003c8947 */ /* 0x000fea0003800000 */
[----:B------:R-:W-:-:S07]  /*00f0*/  IMAD.WIDE.U32 R4, R8, 0x4, R2 ;  /* 0x0000000408047825 */ /* 0x000fce00078e0002 */
.L_x_3:
[----:B------:R-:W-:Y:S01]  /*0100*/  SHF.R.U32.HI R13, RZ, 0x1, R0 ;  /* 0x00000001ff0d7819 */ /* 0x000fe20000011600 */
[----:B------:R-:W-:Y:S03]  /*0110*/  BSSY.RECONVERGENT B0, `(.L_x_1) ;  /* 0x0000008000007945 */ /* 0x000fe60003800200 */
[----:B------:R-:W-:-:S13]  /*0120*/  ISETP.GE.U32.AND P0, PT, R8, R13, PT ;  /* 0x0000000d0800720c */ /* 0x000fda0003f06070 */
[----:B-1----:R-:W-:Y:S05]  /*0130*/  @P0 BRA `(.L_x_2) ;  /* 0x0000000000140947 */ /* 0x002fea0003800000 */
[----:B------:R-:W-:Y:S01]  /*0140*/  IMAD.WIDE.U32 R6, R13, 0x4, R4 ;  /* 0x000000040d067825 */ /* 0x000fe200078e0004 */
[----:B0-----:R-:W2:Y:S05]  /*0150*/  LDG.E R9, desc[UR4][R4.64] ;  /* 0x0000000404097981 */ /* 0x001eaa000c1e1900 */
[----:B------:R-:W2:Y:S02]  /*0160*/  LDG.E R6, desc[UR4][R6.64] ;  /* 0x0000000406067981 */ /* 0x000ea4000c1e1900 */
[----:B--2---:R-:W-:-:S05]  /*0170*/  IADD3 R9, PT, PT, R6, R9, RZ ;  /* 0x0000000906097210 */ /* 0x004fca0007ffe0ff */
[----:B------:R1:W-:Y:S02]  /*0180*/  STG.E desc[UR4][R4.64], R9 ;  /* 0x0000000904007986 */ /* 0x0003e4000c101904 */
.L_x_2:
[----:B0-----:R-:W-:Y:S05]  /*0190*/  BSYNC.RECONVERGENT B0 ;  /* 0x0000000000007941 */ /* 0x001fea0003800200 */
.L_x_1:
[----:B------:R-:W-:Y:S01]  /*01a0*/  BAR.SYNC.DEFER_BLOCKING 0x0 ;  /* 0x0000000000007b1d */ /* 0x000fe20000010000 */
[----:B------:R-:W-:Y:S02]  /*01b0*/  ISETP.GT.U32.AND P0, PT, R0, 0x3, PT ;  /* 0x000000030000780c */ /* 0x000fe40003f04070 */
[----:B------:R-:W-:-:S11]  /*01c0*/  MOV R0, R13 ;  /* 0x0000000d00007202 */ /* 0x000fd60000000f00 */
[----:B------:R-:W-:Y:S05]  /*01d0*/  @P0 BRA `(.L_x_3) ;  /* 0xfffffffc00c80947 */ /* 0x000fea000383ffff */
.L_x_0:
[----:B------:R-:W-:-:S13]  /*01e0*/  ISETP.NE.AND P0, PT, R8, RZ, PT ;  /* 0x000000ff0800720c */ /* 0x000fda0003f05270 */
[----:B0-----:R-:W-:Y:S05]  /*01f0*/  @P0 EXIT ;  /* 0x000000000000094d */ /* 0x001fea0003800000 */
[----:B------:R-:W2:Y:S01]  /*0200*/  LDG.E R3, desc[UR4][R2.64] ;  /* 0x0000000402037981 */ /* 0x000ea2000c1e1900 */
[----:B-1----:R-:W0:Y:S02]  /*0210*/  LDC.64 R4, c[0x0][0x388] ;  /* 0x0000e200ff047b82 */ /* 0x002e240000000a00 */
[----:B0-----:R-:W-:-:S05]  /*0220*/  IMAD.WIDE.U32 R4, R11, 0x4, R4 ;  /* 0x000000040b047825 */ /* 0x001fca00078e0004 */
[----:B--2---:R-:W-:Y:S01]  /*0230*/  STG.E desc[UR4][R4.64], R3 ;  /* 0x0000000304007986 */ /* 0x004fe2000c101904 */
[----:B------:R-:W-:Y:S05]  /*0240*/  EXIT ;  /* 0x000000000000794d */ /* 0x000fea0003800000 */
.L_x_4:
[----:B------:R-:W-:-:S00]  /*0250*/  BRA `(.L_x_4) ;  /* 0xfffffffc00fc7947 */ /* 0x000fc0000383ffff */
[----:B------:R-:W-:-:S00]  /*0260*/  NOP ;  /* 0x0000000000007918 */ /* 0x000fc00000000000 */
        /* <DEDUP_REMOVED lines=9> */
.L_x_20:


//--------------------- .text._Z22reduce_neighbored_lessPiS_j --------------------------
	.section	.text._Z22reduce_neighbored_lessPiS_j,"ax",@progbits
	.align	128
        .global         _Z22reduce_neighbored_lessPiS_j
        .type           _Z22reduce_neighbored_lessPiS_j,@function
        .size           _Z22reduce_neighbored_lessPiS_j,(.L_x_21 - _Z22reduce_neighbored_lessPiS_j)
        .other          _Z22reduce_neighbored_lessPiS_j,@"STO_CUDA_ENTRY STV_DEFAULT"
_Z22reduce_neighbored_lessPiS_j:
.text._Z22reduce_neighbored_lessPiS_j:
[----:B------:R-:W-:Y:S01]  /*0000*/  LDC R1, c[0x0][0x37c] ;  /* 0x0000df00ff017b82 */ /* 0x000fe20000000800 */
[----:B------:R-:W0:Y:S01]  /*0010*/  S2R R11, SR_CTAID.X ;  /* 0x00000000000b7919 */ /* 0x000e220000002500 */
[----:B------:R-:W0:Y:S01]  /*0020*/  LDCU UR6, c[0x0][0x360] ;  /* 0x00006c00ff0677ac */ /* 0x000e220008000800 */
[----:B------:R-:W1:Y:S01]  /*0030*/  S2R R0, SR_TID.X ;  /* 0x0000000000007919 */ /* 0x000e620000002100 */
[----:B------:R-:W2:Y:S01]  /*0040*/  LDCU UR4, c[0x0][0x390] ;  /* 0x00007200ff0477ac */ /* 0x000ea20008000800 */
[----:B0-----:R-:W-:-:S05]  /*0050*/  IMAD R5, R11, UR6, RZ ;  /* 0x000000060b057c24 */ /* 0x001fca000f8e02ff */
[----:B-1----:R-:W-:-:S04]  /*0060*/  IADD3 R2, PT, PT, R5, R0, RZ ;  /* 0x0000000005027210 */ /* 0x002fc80007ffe0ff */
[----:B--2---:R-:W-:Y:S02]  /*0070*/  ISETP.GT.U32.AND P0, PT, R2, UR4, PT ;  /* 0x0000000402007c0c */ /* 0x004fe4000bf04070 */
[----:B------:R-:W0:Y:S11]  /*0080*/  LDC.64 R2, c[0x0][0x380] ;  /* 0x0000e000ff027b82 */ /* 0x000e360000000a00 */
[----:B------:R-:W-:Y:S05]  /*0090*/  @P0 EXIT ;  /* 0x000000000000094d */ /* 0x000fea0003800000 */
[----:B------:R-:W-:Y:S01]  /*00a0*/  UISETP.GE.U32.AND UP0, UPT, UR6, 0x2, UPT ;  /* 0x000000020600788c */ /* 0x000fe2000bf06070 */
[----:B0-----:R-:W-:Y:S01]  /*00b0*/  IMAD.WIDE.U32 R2, R5, 0x4, R2 ;  /* 0x0000000405027825 */ /* 0x001fe200078e0002 */
[----:B------:R-:W0:Y:S07]  /*00c0*/  LDCU.64 UR8, c[0x0][0x358] ;  /* 0x00006b00ff0877ac */ /* 0x000e2e0008000a00 */
[----:B------:R-:W-:Y:S05]  /*00d0*/  BRA.U !UP0, `(.L_x_5) ;  /* 0x0000000108487547 */ /* 0x000fea000b800000 */
[----:B------:R-:W-:-:S05]  /*00e0*/  UMOV UR4, 0x1 ;  /* 0x0000000100047882 */ /* 0x000fca0000000000 */
.L_x_8:
[----:B------:R-:W-:Y:S01]  /*00f0*/  USHF.L.U32 UR5, UR4, 0x1, URZ ;  /* 0x0000000104057899 */ /* 0x000fe200080006ff */
[----:B------:R-:W-:Y:S05]  /*0100*/  BSSY.RECONVERGENT B0, `(.L_x_6) ;  /* 0x000000b000007945 */ /* 0x000fea0003800200 */
[----:B-1----:R-:W-:-:S05]  /*0110*/  IMAD R7, R0, UR5, RZ ;  /* 0x0000000500077c24 */ /* 0x002fca000f8e02ff */
[----:B------:R-:W-:-:S13]  /*0120*/  ISETP.GE.U32.AND P0, PT, R7, UR6, PT ;  /* 0x0000000607007c0c */ /* 0x000fda000bf06070 */
[----:B------:R-:W-:Y:S05]  /*0130*/  @P0 BRA `(.L_x_7) ;  /* 0x00000000001c0947 */ /* 0x000fea0003800000 */
[C---:B------:R-:W-:Y:S01]  /*0140*/  IADD3 R5, PT, PT, R7.reuse, UR4, RZ ;  /* 0x0000000407057c10 */ /* 0x040fe2000fffe0ff */
[----:B------:R-:W-:-:S04]  /*0150*/  IMAD.WIDE.U32 R6, R7, 0x4, R2 ;  /* 0x0000000407067825 */ /* 0x000fc800078e0002 */
[----:B------:R-:W-:Y:S01]  /*0160*/  IMAD.WIDE.U32 R4, R5, 0x4, R2 ;  /* 0x0000000405047825 */ /* 0x000fe200078e0002 */
[----:B0-----:R-:W2:Y:S05]  /*0170*/  LDG.E R9, desc[UR8][R6.64] ;  /* 0x0000000806097981 */ /* 0x001eaa000c1e1900 */
[----:B------:R-:W2:Y:S02]  /*0180*/  LDG.E R4, desc[UR8][R4.64] ;  /* 0x0000000804047981 */ /* 0x000ea4000c1e1900 */
[----:B--2---:R-:W-:-:S05]  /*0190*/  IADD3 R9, PT, PT, R4, R9, RZ ;  /* 0x0000000904097210 */ /* 0x004fca0007ffe0ff */
[----:B------:R1:W-:Y:S02]  /*01a0*/  STG.E desc[UR8][R6.64], R9 ;  /* 0x0000000906007986 */ /* 0x0003e4000c101908 */
.L_x_7:
[----:B0-----:R-:W-:Y:S05]  /*01b0*/  BSYNC.RECONVERGENT B0 ;  /* 0x0000000000007941 */ /* 0x001fea0003800200 */
.L_x_6:
[----:B------:R-:W-:Y:S01]  /*01c0*/  BAR.SYNC.DEFER_BLOCKING 0x0 ;  /* 0x0000000000007b1d */ /* 0x000fe20000010000 */
[----:B------:R-:W-:-:S05]  /*01d0*/  UISETP.GE.U32.AND UP0, UPT, UR5, UR6, UPT ;  /* 0x000000060500728c */ /* 0x000fca000bf06070 */
[----:B------:R-:W-:-:S04]  /*01e0*/  UMOV UR4, UR5 ;  /* 0x0000000500047c82 */ /* 0x000fc80008000000 */
[----:B------:R-:W-:Y:S05]  /*01f0*/  BRA.U !UP0, `(.L_x_8) ;  /* 0xfffffffd08bc7547 */ /* 0x000fea000b83ffff */
.L_x_5:
[----:B------:R-:W-:-:S13]  /*0200*/  ISETP.NE.AND P0, PT, R0, RZ, PT ;  /* 0x000000ff0000720c */ /* 0x000fda0003f05270 */
[----:B0-----:R-:W-:Y:S05]  /*0210*/  @P0 EXIT ;  /* 0x000000000000094d */ /* 0x001fea0003800000 */
[----:B------:R-:W2:Y:S01]  /*0220*/  LDG.E R3, desc[UR8][R2.64] ;  /* 0x0000000802037981 */ /* 0x000ea2000c1e1900 */
[----:B------:R-:W0:Y:S02]  /*0230*/  LDC.64 R4, c[0x0][0x388] ;  /* 0x0000e200ff047b82 */ /* 0x000e240000000a00 */
[----:B0-----:R-:W-:-:S05]  /*0240*/  IMAD.WIDE.U32 R4, R11, 0x4, R4 ;  /* 0x000000040b047825 */ /* 0x001fca00078e0004 */
[----:B--2---:R-:W-:Y:S01]  /*0250*/  STG.E desc[UR8][R4.64], R3 ;  /* 0x0000000304007986 */ /* 0x004fe2000c101908 */
[----:B------:R-:W-:Y:S05]  /*0260*/  EXIT ;  /* 0x000000000000794d */ /* 0x000fea0003800000 */
.L_x_9:
        /* <DEDUP_REMOVED lines=9> */
.L_x_21:


//--------------------- .text._Z17reduce_neighboredPiS_j --------------------------
	.section	.text._Z17reduce_neighboredPiS_j,"ax",@progbits
	.align	128
        .global         _Z17reduce_neighboredPiS_j
        .type           _Z17reduce_neighboredPiS_j,@function
        .size           _Z17reduce_neighboredPiS_j,(.L_x_22 - _Z17reduce_neighboredPiS_j)
        .other          _Z17reduce_neighboredPiS_j,@"STO_CUDA_ENTRY STV_DEFAULT"
_Z17reduce_neighboredPiS_j:
.text._Z17reduce_neighboredPiS_j:
[----:B------:R-:W-:Y:S01]  /*0000*/  LDC R1, c[0x0][0x37c] ;  /* 0x0000df00ff017b82 */ /* 0x000fe20000000800 */
[----:B------:R-:W0:Y:S01]  /*0010*/  S2R R11, SR_TID.X ;  /* 0x00000000000b7919 */ /* 0x000e220000002100 */
[----:B------:R-:W0:Y:S02]  /*0020*/  LDCU UR4, c[0x0][0x390] ;  /* 0x00007200ff0477ac */ /* 0x000e240008000800 */
[----:B0-----:R-:W-:-:S13]  /*0030*/  ISETP.GE.U32.AND P0, PT, R11, UR4, PT ;  /* 0x000000040b007c0c */ /* 0x001fda000bf06070 */
[----:B------:R-:W-:Y:S05]  /*0040*/  @P0 EXIT ;  /* 0x000000000000094d */ /* 0x000fea0003800000 */
[----:B------:R-:W0:Y:S01]  /*0050*/  S2R R13, SR_CTAID.X ;  /* 0x00000000000d7919 */ /* 0x000e220000002500 */
[----:B------:R-:W1:Y:S01]  /*0060*/  LDCU UR4, c[0x0][0x360] ;  /* 0x00006c00ff0477ac */ /* 0x000e620008000800 */
[----:B------:R-:W2:Y:S01]  /*0070*/  LDC.64 R2, c[0x0][0x380] ;  /* 0x0000e000ff027b82 */ /* 0x000ea20000000a00 */
[----:B------:R-:W3:Y:S01]  /*0080*/  LDCU.64 UR6, c[0x0][0x358] ;  /* 0x00006b00ff0677ac */ /* 0x000ee20008000a00 */
[----:B-1----:R-:W-:Y:S02]  /*0090*/  UISETP.GE.U32.AND UP0, UPT, UR4, 0x2, UPT ;  /* 0x000000020400788c */ /* 0x002fe4000bf06070 */
[----:B0-----:R-:W-:-:S04]  /*00a0*/  IMAD R5, R13, UR4, RZ ;  /* 0x000000040d057c24 */ /* 0x001fc8000f8e02ff */
[----:B--2---:R-:W-:-:S03]  /*00b0*/  IMAD.WIDE.U32 R2, R5, 0x4, R2 ;  /* 0x0000000405027825 */ /* 0x004fc600078e0002 */
[----:B---3--:R-:W-:Y:S05]  /*00c0*/  BRA.U !UP0, `(.L_x_10) ;  /* 0x0000000108447547 */ /* 0x008fea000b800000 */
[----:B------:R-:W-:Y:S02]  /*00d0*/  HFMA2 R7, -RZ, RZ, 0, 5.9604644775390625e-08 ;  /* 0x00000001ff077431 */ /* 0x000fe400000001ff */
[----:B------:R-:W-:-:S07]  /*00e0*/  IMAD.WIDE.U32 R4, R11, 0x4, R2 ;  /* 0x000000040b047825 */ /* 0x000fce00078e0002 */
.L_x_13:
[----:B------:R-:W-:Y:S01]  /*00f0*/  SHF.L.U32 R8, R7, 0x1, RZ ;  /* 0x0000000107087819 */ /* 0x000fe200000006ff */
[----:B------:R-:W-:Y:S04]  /*0100*/  BSSY.RECONVERGENT B0, `(.L_x_11) ;  /* 0x0000009000007945 */ /* 0x000fe80003800200 */
[----:B------:R-:W-:-:S05]  /*0110*/  VIADD R0, R8, 0xffffffff ;  /* 0xffffffff08007836 */ /* 0x000fca0000000000 */
[----:B------:R-:W-:-:S13]  /*0120*/  LOP3.LUT P0, RZ, R0, R11, RZ, 0xc0, !PT ;  /* 0x0000000b00ff7212 */ /* 0x000fda000780c0ff */
[----:B0-----:R-:W-:Y:S05]  /*0130*/  @P0 BRA `(.L_x_12) ;  /* 0x0000000000140947 */ /* 0x001fea0003800000 */
[----:B------:R-:W-:Y:S01]  /*0140*/  IMAD.WIDE R6, R7, 0x4, R4 ;  /* 0x0000000407067825 */ /* 0x000fe200078e0204 */
[----:B------:R-:W2:Y:S05]  /*0150*/  LDG.E R9, desc[UR6][R4.64] ;  /* 0x0000000604097981 */ /* 0x000eaa000c1e1900 */
[----:B------:R-:W2:Y:S02]  /*0160*/  LDG.E R6, desc[UR6][R6.64] ;  /* 0x0000000606067981 */ /* 0x000ea4000c1e1900 */
[----:B--2---:R-:W-:-:S05]  /*0170*/  IADD3 R9, PT, PT, R6, R9, RZ ;  /* 0x0000000906097210 */ /* 0x004fca0007ffe0ff */
[----:B------:R0:W-:Y:S02]  /*0180*/  STG.E desc[UR6][R4.64], R9 ;  /* 0x0000000904007986 */ /* 0x0001e4000c101906 */
.L_x_12:
[----:B------:R-:W-:Y:S05]  /*0190*/  BSYNC.RECONVERGENT B0 ;  /* 0x0000000000007941 */ /* 0x000fea0003800200 */
.L_x_11:
[----:B------:R-:W-:Y:S01]  /*01a0*/  BAR.SYNC.DEFER_BLOCKING 0x0 ;  /* 0x0000000000007b1d */ /* 0x000fe20000010000 */
[----:B------:R-:W-:Y:S01]  /*01b0*/  ISETP.GE.U32.AND P0, PT, R8, UR4, PT ;  /* 0x0000000408007c0c */ /* 0x000fe2000bf06070 */
[----:B------:R-:W-:-:S12]  /*01c0*/  IMAD.MOV.U32 R7, RZ, RZ, R8 ;  /* 0x000000ffff077224 */ /* 0x000fd800078e0008 */
[----:B------:R-:W-:Y:S05]  /*01d0*/  @!P0 BRA `(.L_x_13) ;  /* 0xfffffffc00c48947 */ /* 0x000fea000383ffff */
.L_x_10:
[----:B------:R-:W-:-:S13]  /*01e0*/  ISETP.NE.AND P0, PT, R11, RZ, PT ;  /* 0x000000ff0b00720c */ /* 0x000fda0003f05270 */
[----:B------:R-:W-:Y:S05]  /*01f0*/  @P0 EXIT ;  /* 0x000000000000094d */ /* 0x000fea0003800000 */
[----:B------:R-:W2:Y:S01]  /*0200*/  LDG.E R3, desc[UR6][R2.64] ;  /* 0x0000000602037981 */ /* 0x000ea2000c1e1900 */
[----:B0-----:R-:W0:Y:S02]  /*0210*/  LDC.64 R4, c[0x0][0x388] ;  /* 0x0000e200ff047b82 */ /* 0x001e240000000a00 */
[----:B0-----:R-:W-:-:S05]  /*0220*/  IMAD.WIDE.U32 R4, R13, 0x4, R4 ;  /* 0x000000040d047825 */ /* 0x001fca00078e0004 */
[----:B--2---:R-:W-:Y:S01]  /*0230*/  STG.E desc[UR6][R4.64], R3 ;  /* 0x0000000304007986 */ /* 0x004fe2000c101906 */
[----:B------:R-:W-:Y:S05]  /*0240*/  EXIT ;  /* 0x000000000000794d */ /* 0x000fea0003800000 */
.L_x_14:
        /* <DEDUP_REMOVED lines=11> */
.L_x_22:


//--------------------- .text._Z6warmupPiS_j      --------------------------
	.section	.text._Z6warmupPiS_j,"ax",@progbits
	.align	128
        .global         _Z6warmupPiS_j
        .type           _Z6warmupPiS_j,@function
        .size           _Z6warmupPiS_j,(.L_x_23 - _Z6warmupPiS_j)
        .other          _Z6warmupPiS_j,@"STO_CUDA_ENTRY STV_DEFAULT"
_Z6warmupPiS_j:
.text._Z6warmupPiS_j:
        /* <DEDUP_REMOVED lines=15> */
.L_x_18:
        /* <DEDUP_REMOVED lines=10> */
.L_x_17:
[----:B------:R-:W-:Y:S05]  /*0190*/  BSYNC.RECONVERGENT B0 ;  /* 0x0000000000007941 */ /* 0x000fea0003800200 */
.L_x_16:
[----:B------:R-:W-:Y:S01]  /*01a0*/  BAR.SYNC.DEFER_BLOCKING 0x0 ;  /* 0x0000000000007b1d */ /* 0x000fe20000010000 */
[----:B------:R-:W-:Y:S01]  /*01b0*/  ISETP.GE.U32.AND P0, PT, R8, UR4, PT ;  /* 0x0000000408007c0c */ /* 0x000fe2000bf06070 */
[----:B------:R-:W-:-:S12]  /*01c0*/  IMAD.MOV.U32 R7, RZ, RZ, R8 ;  /* 0x000000ffff077224 */ /* 0x000fd800078e0008 */
[----:B------:R-:W-:Y:S05]  /*01d0*/  @!P0 BRA `(.L_x_18) ;  /* 0xfffffffc00c48947 */ /* 0x000fea000383ffff */
.L_x_15:
[----:B------:R-:W-:-:S13]  /*01e0*/  ISETP.NE.AND P0, PT, R11, RZ, PT ;  /* 0x000000ff0b00720c */ /* 0x000fda0003f05270 */
[----:B------:R-:W-:Y:S05]  /*01f0*/  @P0 EXIT ;  /* 0x000000000000094d */ /* 0x000fea0003800000 */
[----:B------:R-:W2:Y:S01]  /*0200*/  LDG.E R3, desc[UR6][R2.64] ;  /* 0x0000000602037981 */ /* 0x000ea2000c1e1900 */
[----:B0-----:R-:W0:Y:S02]  /*0210*/  LDC.64 R4, c[0x0][0x388] ;  /* 0x0000e200ff047b82 */ /* 0x001e240000000a00 */
[----:B0-----:R-:W-:-:S05]  /*0220*/  IMAD.WIDE.U32 R4, R13, 0x4, R4 ;  /* 0x000000040d047825 */ /* 0x001fca00078e0004 */
[----:B--2---:R-:W-:Y:S01]  /*0230*/  STG.E desc[UR6][R4.64], R3 ;  /* 0x0000000304007986 */ /* 0x004fe2000c101906 */
[----:B------:R-:W-:Y:S05]  /*0240*/  EXIT ;  /* 0x000000000000794d */ /* 0x000fea0003800000 */
.L_x_19:
        /* <DEDUP_REMOVED lines=11> */
.L_x_23:


//--------------------- .nv.shared.reserved.0     --------------------------
	.section	.nv.shared.reserved.0,"aw",@nobits
	.weak		__nv_reservedSMEM_offset_0_alias
	.size		__nv_reservedSMEM_offset_0_alias, 0, 64
	.other		__nv_reservedSMEM_offset_0_alias,@"STO_CUDA_RESERVED_SHARED STV_DEFAULT"
__nv_reservedSMEM_offset_0_alias:
	.zero		0
	.zero		64


//--------------------- .nv.constant0._Z18reduce_interleavedPiS_j --------------------------
	.section	.nv.constant0._Z18reduce_interleavedPiS_j,"a",@progbits
	.sectionflags	@""
	.align	4
.nv.constant0._Z18reduce_interleavedPiS_j:
	.zero		916


//--------------------- .nv.constant0._Z22reduce_neighbored_lessPiS_j --------------------------
	.section	.nv.constant0._Z22reduce_neighbored_lessPiS_j,"a",@progbits
	.sectionflags	@""
	.align	4
.nv.constant0._Z22reduce_neighbored_lessPiS_j:
	.zero		916


//--------------------- .nv.constant0._Z17reduce_neighboredPiS_j --------------------------
	.section	.nv.constant0._Z17reduce_neighboredPiS_j,"a",@progbits
	.sectionflags	@""
	.align	4
.nv.constant0._Z17reduce_neighboredPiS_j:
	.zero		916


//--------------------- .nv.constant0._Z6warmupPiS_j --------------------------
	.section	.nv.constant0._Z6warmupPiS_j,"a",@progbits
	.sectionflags	@""
	.align	4
.nv.constant0._Z6warmupPiS_j:
	.zero		916


//--------------------- SYMBOLS --------------------------

	.type		.nv.reservedSmem.offset0,@object
	.size		.nv.reservedSmem.offset0,0x4
